	.headerflags	@"EF_CUDA_TEXMODE_UNIFIED EF_CUDA_64BIT_ADDRESS EF_CUDA_ACCELERATORS EF_CUDA_SM90 EF_CUDA_VIRTUAL_SM(EF_CUDA_SM90)"
	.elftype	@"ET_EXEC"


//--------------------- .nv.info                  --------------------------
	.section	.nv.info,"",@"SHT_CUDA_INFO"
	.align	4


	//----- nvinfo : EIATTR_REGCOUNT
	.align		4
        /*0000*/ 	.byte	0x04, 0x2f
        /*0002*/ 	.short	(.L_1 - .L_0)
	.align		4
.L_0:
        /*0004*/ 	.word	index@(triton_poi_fused_flip_0)
        /*0008*/ 	.word	0x0000000c


	//----- nvinfo : EIATTR_MIN_STACK_SIZE
	.align		4
.L_1:
        /*000c*/ 	.byte	0x04, 0x12
        /*000e*/ 	.short	(.L_3 - .L_2)
	.align		4
.L_2:
        /*0010*/ 	.word	index@(triton_poi_fused_flip_0)
        /*0014*/ 	.word	0x00000000


	//----- nvinfo : EIATTR_FRAME_SIZE
	.align		4
.L_3:
        /*0018*/ 	.byte	0x04, 0x11
        /*001a*/ 	.short	(.L_5 - .L_4)
	.align		4
.L_4:
        /*001c*/ 	.word	index@(triton_poi_fused_flip_0)
        /*0020*/ 	.word	0x00000000


	//----- nvinfo : EIATTR_MIN_STACK_SIZE
	.align		4
.L_5:
        /*0024*/ 	.byte	0x04, 0x12
        /*0026*/ 	.short	(.L_7 - .L_6)
	.align		4
.L_6:
        /*0028*/ 	.word	index@(triton_poi_fused_flip_0)
        /*002c*/ 	.word	0x00000000
.L_7:


//--------------------- .nv.info.triton_poi_fused_flip_0 --------------------------
	.section	.nv.info.triton_poi_fused_flip_0,"",@"SHT_CUDA_INFO"
	.sectionflags	@""
	.align	4


	//----- nvinfo : EIATTR_CUDA_API_VERSION
	.align		4
        /*0000*/ 	.byte	0x04, 0x37
        /*0002*/ 	.short	(.L_9 - .L_8)
.L_8:
        /*0004*/ 	.word	0x0000007c


	//----- nvinfo : EIATTR_KPARAM_INFO
	.align		4
.L_9:
        /*0008*/ 	.byte	0x04, 0x17
        /*000a*/ 	.short	(.L_11 - .L_10)
.L_10:
        /*000c*/ 	.word	0x00000000
        /*0010*/ 	.short	0x0002
        /*0012*/ 	.short	0x0010
        /*0014*/ 	.byte	0x00, 0xf0, 0x11, 0x00


	//----- nvinfo : EIATTR_KPARAM_INFO
	.align		4
.L_11:
        /*0018*/ 	.byte	0x04, 0x17
        /*001a*/ 	.short	(.L_13 - .L_12)
.L_12:
        /*001c*/ 	.word	0x00000000
        /*0020*/ 	.short	0x0001
        /*0022*/ 	.short	0x0008
        /*0024*/ 	.byte	0x00, 0xf4, 0x21, 0x00


	//----- nvinfo : EIATTR_KPARAM_INFO
	.align		4
.L_13:
        /*0028*/ 	.byte	0x04, 0x17
        /*002a*/ 	.short	(.L_15 - .L_14)
.L_14:
        /*002c*/ 	.word	0x00000000
        /*0030*/ 	.short	0x0000
        /*0032*/ 	.short	0x0000
        /*0034*/ 	.byte	0x00, 0xf4, 0x21, 0x00


	//----- nvinfo : EIATTR_SPARSE_MMA_MASK
	.align		4
.L_15:
        /*0038*/ 	.byte	0x03, 0x50
        /*003a*/ 	.short	0x0000


	//----- nvinfo : EIATTR_MAXREG_COUNT
	.align		4
        /*003c*/ 	.byte	0x03, 0x1b
        /*003e*/ 	.short	0x00ff


	//----- nvinfo : EIATTR_EXIT_INSTR_OFFSETS
	.align		4
        /*0040*/ 	.byte	0x04, 0x1c
        /*0042*/ 	.short	(.L_17 - .L_16)


	//   ....[0]....
.L_16:
        /*0044*/ 	.word	0x00000100


	//   ....[1]....
        /*0048*/ 	.word	0x00000120


	//----- nvinfo : EIATTR_REQNTID
	.align		4
.L_17:
        /*004c*/ 	.byte	0x04, 0x10
        /*004e*/ 	.short	(.L_19 - .L_18)
.L_18:
        /*0050*/ 	.word	0x00000020
        /*0054*/ 	.word	0x00000001
        /*0058*/ 	.word	0x00000001


	//----- nvinfo : EIATTR_CBANK_PARAM_SIZE
	.align		4
.L_19:
        /*005c*/ 	.byte	0x03, 0x19
        /*005e*/ 	.short	0x0014


	//----- nvinfo : EIATTR_PARAM_CBANK
	.align		4
        /*0060*/ 	.byte	0x04, 0x0a
        /*0062*/ 	.short	(.L_21 - .L_20)
	.align		4
.L_20:
        /*0064*/ 	.word	index@(.nv.constant0.triton_poi_fused_flip_0)
        /*0068*/ 	.short	0x0210
        /*006a*/ 	.short	0x0014


	//----- nvinfo : EIATTR_SW_WAR
	.align		4
.L_21:
        /*006c*/ 	.byte	0x04, 0x36
        /*006e*/ 	.short	(.L_23 - .L_22)
.L_22:
        /*0070*/ 	.word	0x00000008
.L_23:


//--------------------- .nv.callgraph             --------------------------
	.section	.nv.callgraph,"",@"SHT_CUDA_CALLGRAPH"
	.align	4
	.sectionentsize	8
	.align		4
        /*0000*/ 	.word	0x00000000
	.align		4
        /*0004*/ 	.word	0xffffffff
	.align		4
        /*0008*/ 	.word	0x00000000
	.align		4
        /*000c*/ 	.word	0xfffffffe
	.align		4
        /*0010*/ 	.word	0x00000000
	.align		4
        /*0014*/ 	.word	0xfffffffd
	.align		4
        /*0018*/ 	.word	0x00000000
	.align		4
        /*001c*/ 	.word	0xfffffffc


//--------------------- .text.triton_poi_fused_flip_0 --------------------------
	.section	.text.triton_poi_fused_flip_0,"ax",@progbits
	.align	128
        .global         triton_poi_fused_flip_0
        .type           triton_poi_fused_flip_0,@function
        .size           triton_poi_fused_flip_0,(.L_x_1 - triton_poi_fused_flip_0)
        .other          triton_poi_fused_flip_0,@"STO_CUDA_ENTRY STV_DEFAULT"
triton_poi_fused_flip_0:
.text.triton_poi_fused_flip_0:
[----:B------:R-:W0:Y:S02]  /*0000*/  LDC R1, c[0x0][0x28] ;  /* 0x00000a00ff017b82 */ /* 0x000e240000000800 */
[----:B------:R-:W1:Y:S01]  /*0010*/  S2R R6, SR_TID.X ;  /* 0x0000000000067919 */ /* 0x000e620000002100 */
[----:B------:R-:W2:Y:S01]  /*0020*/  LDC.64 R2, c[0x0][0x210] ;  /* 0x00008400ff027b82 */ /* 0x000ea20000000a00 */
[----:B------:R-:W-:Y:S01]  /*0030*/  IMAD.MOV.U32 R9, RZ, RZ, RZ ;  /* 0x000000ffff097224 */ /* 0x000fe200078e00ff */
[----:B------:R-:W-:Y:S01]  /*0040*/  ULDC.64 UR4, c[0x0][0x208] ;  /* 0x0000820000047ab9 */ /* 0x000fe20000000a00 */
[----:B------:R-:W3:Y:S01]  /*0050*/  S2R R7, SR_CTAID.X ;  /* 0x0000000000077919 */ /* 0x000ee20000002500 */
[----:B-1----:R-:W-:-:S05]  /*0060*/  LOP3.LUT R0, R6, 0xf, RZ, 0xc0, !PT ;  /* 0x0000000f06007812 */ /* 0x002fca00078ec0ff */
[----:B---3--:R-:W-:-:S05]  /*0070*/  IMAD R7, R7, 0x10, R0 ;  /* 0x0000001007077824 */ /* 0x008fca00078e0200 */
[----:B------:R-:W-:Y:S02]  /*0080*/  ISETP.GE.AND P0, PT, R7, 0x10, PT ;  /* 0x000000100700780c */ /* 0x000fe40003f06270 */
[----:B------:R-:W-:-:S05]  /*0090*/  IADD3 R5, -R7, 0xf, RZ ;  /* 0x0000000f07057810 */ /* 0x000fca0007ffe1ff */
[----:B--2---:R-:W-:Y:S02]  /*00a0*/  IMAD.WIDE R2, R5, 0x4, R2 ;  /* 0x0000000405027825 */ /* 0x004fe400078e0202 */
[----:B------:R-:W1:Y:S04]  /*00b0*/  LDC.64 R4, c[0x0][0x218] ;  /* 0x00008600ff047b82 */ /* 0x000e680000000a00 */
[----:B------:R2:W5:Y:S01]  /*00c0*/  @!P0 LDG.E.EL R9, desc[UR4][R2.64] ;  /* 0x0000000402098981 */ /* 0x000562000c2e1900 */
[----:B------:R-:W-:-:S04]  /*00d0*/  LOP3.LUT P0, RZ, R6, 0x10, RZ, 0xc0, !PT ;  /* 0x0000001006ff7812 */ /* 0x000fc8000780c0ff */
[C---:B------:R-:W-:Y:S01]  /*00e0*/  ISETP.LT.AND P0, PT, R7.reuse, 0x10, !P0 ;  /* 0x000000100700780c */ /* 0x040fe20004701270 */
[----:B-1----:R-:W-:-:S12]  /*00f0*/  IMAD.WIDE R4, R7, 0x4, R4 ;  /* 0x0000000407047825 */ /* 0x002fd800078e0204 */
[----:B--2---:R-:W-:Y:S05]  /*0100*/  @!P0 EXIT ;  /* 0x000000000000894d */ /* 0x004fea0003800000 */
[----:B-----5:R-:W-:Y:S01]  /*0110*/  STG.E desc[UR4][R4.64], R9 ;  /* 0x0000000904007986 */ /* 0x020fe2000c101904 */
[----:B------:R-:W-:Y:S05]  /*0120*/  EXIT ;  /* 0x000000000000794d */ /* 0x000fea0003800000 */
.L_x_0:
[----:B------:R-:W-:-:S00]  /*0130*/  BRA `(.L_x_0) ;  /* 0xfffffffc00fc7947 */ /* 0x000fc0000383ffff */
[----:B------:R-:W-:-:S00]  /*0140*/  NOP ;  /* 0x0000000000007918 */ /* 0x000fc00000000000 */
        /* <DEDUP_REMOVED lines=11> */
.L_x_1:


//--------------------- .nv.constant0.triton_poi_fused_flip_0 --------------------------
	.section	.nv.constant0.triton_poi_fused_flip_0,"a",@progbits
	.sectionflags	@""
	.align	4
.nv.constant0.triton_poi_fused_flip_0:
	.zero		548
